//
// Generated by NVIDIA NVVM Compiler
//
// Compiler Build ID: CL-36424714
// Cuda compilation tools, release 13.0, V13.0.88
// Based on NVVM 20.0.0
//

.version 9.0
.target sm_100
.address_size 64

	// .globl	_Z8dijkstraPiS_S_S_S_S_S_S_
// _ZZ8dijkstraPiS_S_S_S_S_S_S_E10quickBreak_$_0 has been demoted

.visible .entry _Z8dijkstraPiS_S_S_S_S_S_S_(
	.param .u64 .ptr .align 1 _Z8dijkstraPiS_S_S_S_S_S_S__param_0,
	.param .u64 .ptr .align 1 _Z8dijkstraPiS_S_S_S_S_S_S__param_1,
	.param .u64 .ptr .align 1 _Z8dijkstraPiS_S_S_S_S_S_S__param_2,
	.param .u64 .ptr .align 1 _Z8dijkstraPiS_S_S_S_S_S_S__param_3,
	.param .u64 .ptr .align 1 _Z8dijkstraPiS_S_S_S_S_S_S__param_4,
	.param .u64 .ptr .align 1 _Z8dijkstraPiS_S_S_S_S_S_S__param_5,
	.param .u64 .ptr .align 1 _Z8dijkstraPiS_S_S_S_S_S_S__param_6,
	.param .u64 .ptr .align 1 _Z8dijkstraPiS_S_S_S_S_S_S__param_7
)
{
	.reg .pred 	%p<14>;
	.reg .b32 	%r<59>;
	.reg .b64 	%rd<33>;
	// demoted variable
	.shared .align 4 .u32 _ZZ8dijkstraPiS_S_S_S_S_S_S_E10quickBreak_$_0;
	ld.param.u64 	%rd13, [_Z8dijkstraPiS_S_S_S_S_S_S__param_0];
	ld.param.u64 	%rd14, [_Z8dijkstraPiS_S_S_S_S_S_S__param_1];
	ld.param.u64 	%rd15, [_Z8dijkstraPiS_S_S_S_S_S_S__param_2];
	ld.param.u64 	%rd16, [_Z8dijkstraPiS_S_S_S_S_S_S__param_3];
	ld.param.u64 	%rd17, [_Z8dijkstraPiS_S_S_S_S_S_S__param_4];
	ld.param.u64 	%rd18, [_Z8dijkstraPiS_S_S_S_S_S_S__param_5];
	ld.param.u64 	%rd19, [_Z8dijkstraPiS_S_S_S_S_S_S__param_6];
	ld.param.u64 	%rd20, [_Z8dijkstraPiS_S_S_S_S_S_S__param_7];
	cvta.to.global.u64 	%rd1, %rd18;
	cvta.to.global.u64 	%rd2, %rd19;
	cvta.to.global.u64 	%rd3, %rd20;
	cvta.to.global.u64 	%rd4, %rd16;
	cvta.to.global.u64 	%rd5, %rd17;
	mov.u32 	%r1, %ntid.x;
	mov.u32 	%r50, %ctaid.x;
	ld.global.u32 	%r58, [%rd5];
	setp.ge.s32 	%p1, %r50, %r58;
	@%p1 bra 	$L__BB0_18;
	cvta.to.global.u64 	%rd6, %rd13;
	cvta.to.global.u64 	%rd7, %rd14;
	cvta.to.global.u64 	%rd8, %rd15;
$L__BB0_2:
	ld.global.u32 	%r51, [%rd4];
	mul.lo.s32 	%r7, %r51, %r50;
	setp.lt.s32 	%p2, %r51, 1;
	@%p2 bra 	$L__BB0_17;
	mov.b32 	%r52, 0;
	bra.uni 	$L__BB0_5;
$L__BB0_4:
	add.s32 	%r52, %r52, 1;
	ld.global.u32 	%r51, [%rd4];
	setp.ge.s32 	%p12, %r52, %r51;
	@%p12 bra 	$L__BB0_16;
$L__BB0_5:
	mov.b32 	%r32, 0;
	st.shared.u32 	[_ZZ8dijkstraPiS_S_S_S_S_S_S_E10quickBreak_$_0], %r32;
	mov.u32 	%r53, %tid.x;
	setp.ge.s32 	%p3, %r53, %r51;
	@%p3 bra 	$L__BB0_11;
$L__BB0_6:
	add.s32 	%r14, %r53, %r7;
	mul.wide.u32 	%rd21, %r14, 4;
	add.s64 	%rd9, %rd1, %rd21;
	ld.global.u32 	%r33, [%rd9];
	setp.ne.s32 	%p4, %r33, 0;
	@%p4 bra 	$L__BB0_10;
	mov.b32 	%r34, 1;
	st.global.u32 	[%rd9], %r34;
	mul.wide.u32 	%rd22, %r53, 4;
	add.s64 	%rd10, %rd6, %rd22;
	ld.global.u32 	%r54, [%rd10];
	ld.global.u32 	%r35, [%rd10+4];
	setp.ge.s32 	%p5, %r54, %r35;
	@%p5 bra 	$L__BB0_10;
	add.s64 	%rd11, %rd2, %rd21;
$L__BB0_9:
	mul.wide.s32 	%rd24, %r54, 4;
	add.s64 	%rd25, %rd8, %rd24;
	add.s64 	%rd26, %rd7, %rd24;
	ld.global.u32 	%r36, [%rd26];
	add.s32 	%r37, %r36, %r7;
	mul.wide.s32 	%rd27, %r37, 4;
	add.s64 	%rd28, %rd3, %rd27;
	ld.global.u32 	%r38, [%rd11];
	ld.global.u32 	%r39, [%rd25];
	add.s32 	%r40, %r39, %r38;
	atom.global.min.s32 	%r41, [%rd28], %r40;
	add.s32 	%r54, %r54, 1;
	ld.global.u32 	%r42, [%rd10+4];
	setp.lt.s32 	%p6, %r54, %r42;
	@%p6 bra 	$L__BB0_9;
$L__BB0_10:
	add.s32 	%r53, %r53, %r1;
	ld.global.u32 	%r43, [%rd4];
	setp.lt.s32 	%p7, %r53, %r43;
	@%p7 bra 	$L__BB0_6;
$L__BB0_11:
	bar.sync 	0;
	ld.global.u32 	%r57, [%rd4];
	mov.u32 	%r56, %tid.x;
	setp.ge.s32 	%p8, %r56, %r57;
	@%p8 bra 	$L__BB0_15;
$L__BB0_12:
	add.s32 	%r23, %r56, %r7;
	mul.wide.u32 	%rd29, %r23, 4;
	add.s64 	%rd30, %rd3, %rd29;
	ld.global.u32 	%r24, [%rd30];
	add.s64 	%rd12, %rd2, %rd29;
	ld.global.u32 	%r44, [%rd12];
	setp.ge.s32 	%p9, %r24, %r44;
	@%p9 bra 	$L__BB0_14;
	st.global.u32 	[%rd12], %r24;
	add.s64 	%rd32, %rd1, %rd29;
	mov.b32 	%r45, 0;
	st.global.u32 	[%rd32], %r45;
	mov.b32 	%r46, 1;
	st.shared.u32 	[_ZZ8dijkstraPiS_S_S_S_S_S_S_E10quickBreak_$_0], %r46;
	ld.global.u32 	%r57, [%rd4];
$L__BB0_14:
	add.s32 	%r56, %r56, %r1;
	setp.lt.s32 	%p10, %r56, %r57;
	@%p10 bra 	$L__BB0_12;
$L__BB0_15:
	bar.sync 	0;
	ld.shared.u32 	%r47, [_ZZ8dijkstraPiS_S_S_S_S_S_S_E10quickBreak_$_0];
	setp.ne.s32 	%p11, %r47, 0;
	@%p11 bra 	$L__BB0_4;
$L__BB0_16:
	ld.global.u32 	%r58, [%rd5];
$L__BB0_17:
	mov.u32 	%r48, %nctaid.x;
	add.s32 	%r50, %r50, %r48;
	setp.lt.s32 	%p13, %r50, %r58;
	@%p13 bra 	$L__BB0_2;
$L__BB0_18:
	ret;

}


// ===== COMPILED SASS (sm_100) =====

	.target	sm_100

	.elftype	@"ET_EXEC"


//--------------------- .note.nv.tkinfo           --------------------------
	.section	.note.nv.tkinfo,"",@"SHT_NOTE"
	.sectionflags	@"SHF_NOTE_NV_TKINFO"
	.tkinfo
        /*0018*/ 	.word	0x00000002
        /*0030*/ 	.string	""
        /*0030*/ 	.string	"ptxas"
        /*0030*/ 	.string	"Cuda compilation tools, release 13.0, V13.0.88"
        /*0030*/ 	.string	"Build cuda_13.0.r13.0/compiler.36424714_0"
        /*0030*/ 	.string	"-arch sm_100 -m 64 "



//--------------------- .note.nv.cuinfo           --------------------------
	.section	.note.nv.cuinfo,"",@"SHT_NOTE"
	.sectionflags	@"SHF_NOTE_NV_CUINFO"
        /*0018*/ 	.short	0x0002
        /*001a*/ 	.short	0x0064
        /*001c*/ 	.short	0x0082
	.zero		2


//--------------------- .nv.info                  --------------------------
	.section	.nv.info,"",@"SHT_CUDA_INFO"
	.align	4


	//----- nvinfo : EIATTR_REGCOUNT
	.align		4
        /*0000*/ 	.byte	0x04, 0x2f
        /*0002*/ 	.short	(.L_1 - .L_0)
	.align		4
.L_0:
        /*0004*/ 	.word	index@(_Z8dijkstraPiS_S_S_S_S_S_S_)
        /*0008*/ 	.word	0x00000014


	//----- nvinfo : EIATTR_FRAME_SIZE
	.align		4
.L_1:
        /*000c*/ 	.byte	0x04, 0x11
        /*000e*/ 	.short	(.L_3 - .L_2)
	.align		4
.L_2:
        /*0010*/ 	.word	index@(_Z8dijkstraPiS_S_S_S_S_S_S_)
        /*0014*/ 	.word	0x00000000


	//----- nvinfo : EIATTR_MIN_STACK_SIZE
	.align		4
.L_3:
        /*0018*/ 	.byte	0x04, 0x12
        /*001a*/ 	.short	(.L_5 - .L_4)
	.align		4
.L_4:
        /*001c*/ 	.word	index@(_Z8dijkstraPiS_S_S_S_S_S_S_)
        /*0020*/ 	.word	0x00000000
.L_5:


//--------------------- .nv.compat                --------------------------
	.section	.nv.compat,"",@"SHT_CUDA_COMPAT_INFO"
	.align	4
        /*0000*/ 	.byte	0x02, 0x09, 0x00, 0x00, 0x02, 0x02, 0x01, 0x00, 0x02, 0x05, 0x05, 0x00, 0x03, 0x07, 0x01, 0x01
        /*0010*/ 	.byte	0x02, 0x03, 0x00, 0x00, 0x02, 0x06, 0x01, 0x00, 0x04, 0x0b, 0x08, 0x00, 0x09, 0x00, 0x00, 0x00
        /*0020*/ 	.byte	0x00, 0x00, 0x00, 0x00


//--------------------- .nv.info._Z8dijkstraPiS_S_S_S_S_S_S_ --------------------------
	.section	.nv.info._Z8dijkstraPiS_S_S_S_S_S_S_,"",@"SHT_CUDA_INFO"
	.sectionflags	@""
	.align	4


	//----- nvinfo : EIATTR_CUDA_API_VERSION
	.align		4
        /*0000*/ 	.byte	0x04, 0x37
        /*0002*/ 	.short	(.L_7 - .L_6)
.L_6:
        /*0004*/ 	.word	0x00000082


	//----- nvinfo : EIATTR_KPARAM_INFO
	.align		4
.L_7:
        /*0008*/ 	.byte	0x04, 0x17
        /*000a*/ 	.short	(.L_9 - .L_8)
.L_8:
        /*000c*/ 	.word	0x00000000
        /*0010*/ 	.short	0x0007
        /*0012*/ 	.short	0x0038
        /*0014*/ 	.byte	0x00, 0xf5, 0x21, 0x00


	//----- nvinfo : EIATTR_KPARAM_INFO
	.align		4
.L_9:
        /*0018*/ 	.byte	0x04, 0x17
        /*001a*/ 	.short	(.L_11 - .L_10)
.L_10:
        /*001c*/ 	.word	0x00000000
        /*0020*/ 	.short	0x0006
        /*0022*/ 	.short	0x0030
        /*0024*/ 	.byte	0x00, 0xf5, 0x21, 0x00


	//----- nvinfo : EIATTR_KPARAM_INFO
	.align		4
.L_11:
        /*0028*/ 	.byte	0x04, 0x17
        /*002a*/ 	.short	(.L_13 - .L_12)
.L_12:
        /*002c*/ 	.word	0x00000000
        /*0030*/ 	.short	0x0005
        /*0032*/ 	.short	0x0028
        /*0034*/ 	.byte	0x00, 0xf5, 0x21, 0x00


	//----- nvinfo : EIATTR_KPARAM_INFO
	.align		4
.L_13:
        /*0038*/ 	.byte	0x04, 0x17
        /*003a*/ 	.short	(.L_15 - .L_14)
.L_14:
        /*003c*/ 	.word	0x00000000
        /*0040*/ 	.short	0x0004
        /*0042*/ 	.short	0x0020
        /*0044*/ 	.byte	0x00, 0xf5, 0x21, 0x00


	//----- nvinfo : EIATTR_KPARAM_INFO
	.align		4
.L_15:
        /*0048*/ 	.byte	0x04, 0x17
        /*004a*/ 	.short	(.L_17 - .L_16)
.L_16:
        /*004c*/ 	.word	0x00000000
        /*0050*/ 	.short	0x0003
        /*0052*/ 	.short	0x0018
        /*0054*/ 	.byte	0x00, 0xf5, 0x21, 0x00


	//----- nvinfo : EIATTR_KPARAM_INFO
	.align		4
.L_17:
        /*0058*/ 	.byte	0x04, 0x17
        /*005a*/ 	.short	(.L_19 - .L_18)
.L_18:
        /*005c*/ 	.word	0x00000000
        /*0060*/ 	.short	0x0002
        /*0062*/ 	.short	0x0010
        /*0064*/ 	.byte	0x00, 0xf5, 0x21, 0x00


	//----- nvinfo : EIATTR_KPARAM_INFO
	.align		4
.L_19:
        /*0068*/ 	.byte	0x04, 0x17
        /*006a*/ 	.short	(.L_21 - .L_20)
.L_20:
        /*006c*/ 	.word	0x00000000
        /*0070*/ 	.short	0x0001
        /*0072*/ 	.short	0x0008
        /*0074*/ 	.byte	0x00, 0xf5, 0x21, 0x00


	//----- nvinfo : EIATTR_KPARAM_INFO
	.align		4
.L_21:
        /*0078*/ 	.byte	0x04, 0x17
        /*007a*/ 	.short	(.L_23 - .L_22)
.L_22:
        /*007c*/ 	.word	0x00000000
        /*0080*/ 	.short	0x0000
        /*0082*/ 	.short	0x0000
        /*0084*/ 	.byte	0x00, 0xf5, 0x21, 0x00


	//----- nvinfo : EIATTR_SPARSE_MMA_MASK
	.align		4
.L_23:
        /*0088*/ 	.byte	0x03, 0x50
        /*008a*/ 	.short	0x0000


	//----- nvinfo : EIATTR_MAXREG_COUNT
	.align		4
        /*008c*/ 	.byte	0x03, 0x1b
        /*008e*/ 	.short	0x00ff


	//----- nvinfo : EIATTR_NUM_BARRIERS
	.align		4
        /*0090*/ 	.byte	0x02, 0x4c
        /*0092*/ 	.byte	0x01
	.zero		1


	//----- nvinfo : EIATTR_MERCURY_ISA_VERSION
	.align		4
        /*0094*/ 	.byte	0x03, 0x5f
        /*0096*/ 	.short	0x0101


	//----- nvinfo : EIATTR_VRC_CTA_INIT_COUNT
	.align		4
        /*0098*/ 	.byte	0x02, 0x4a
	.zero		1
	.zero		1


	//----- nvinfo : EIATTR_EXIT_INSTR_OFFSETS
	.align		4
        /*009c*/ 	.byte	0x04, 0x1c
        /*009e*/ 	.short	(.L_25 - .L_24)


	//   ....[0]....
.L_24:
        /*00a0*/ 	.word	0x00000070


	//   ....[1]....
        /*00a4*/ 	.word	0x00000730


	//----- nvinfo : EIATTR_CRS_STACK_SIZE
	.align		4
.L_25:
        /*00a8*/ 	.byte	0x04, 0x1e
        /*00aa*/ 	.short	(.L_27 - .L_26)
.L_26:
        /*00ac*/ 	.word	0x00000000


	//----- nvinfo : EIATTR_CBANK_PARAM_SIZE
	.align		4
.L_27:
        /*00b0*/ 	.byte	0x03, 0x19
        /*00b2*/ 	.short	0x0040


	//----- nvinfo : EIATTR_PARAM_CBANK
	.align		4
        /*00b4*/ 	.byte	0x04, 0x0a
        /*00b6*/ 	.short	(.L_29 - .L_28)
	.align		4
.L_28:
        /*00b8*/ 	.word	index@(.nv.constant0._Z8dijkstraPiS_S_S_S_S_S_S_)
        /*00bc*/ 	.short	0x0380
        /*00be*/ 	.short	0x0040


	//----- nvinfo : EIATTR_SW_WAR
	.align		4
.L_29:
        /*00c0*/ 	.byte	0x04, 0x36
        /*00c2*/ 	.short	(.L_31 - .L_30)
.L_30:
        /*00c4*/ 	.word	0x00000008
.L_31:


//--------------------- .nv.callgraph             --------------------------
	.section	.nv.callgraph,"",@"SHT_CUDA_CALLGRAPH"
	.align	4
	.sectionentsize	8
	.align		4
        /*0000*/ 	.word	0x00000000
	.align		4
        /*0004*/ 	.word	0xffffffff
	.align		4
        /*0008*/ 	.word	0x00000000
	.align		4
        /*000c*/ 	.word	0xfffffffe
	.align		4
        /*0010*/ 	.word	0x00000000
	.align		4
        /*0014*/ 	.word	0xfffffffd
	.align		4
        /*0018*/ 	.word	0x00000000
	.align		4
        /*001c*/ 	.word	0xfffffffc


//--------------------- .text._Z8dijkstraPiS_S_S_S_S_S_S_ --------------------------
	.section	.text._Z8dijkstraPiS_S_S_S_S_S_S_,"ax",@progbits
	.align	128
        .global         _Z8dijkstraPiS_S_S_S_S_S_S_
        .type           _Z8dijkstraPiS_S_S_S_S_S_S_,@function
        .size           _Z8dijkstraPiS_S_S_S_S_S_S_,(.L_x_16 - _Z8dijkstraPiS_S_S_S_S_S_S_)
        .other          _Z8dijkstraPiS_S_S_S_S_S_S_,@"STO_CUDA_ENTRY STV_DEFAULT"
_Z8dijkstraPiS_S_S_S_S_S_S_:
.text._Z8dijkstraPiS_S_S_S_S_S_S_:
[----:B------:R-:W-:Y:S08]  /*0000*/  LDC R1, c[0x0][0x37c] ;  /* 0x0000df00ff017b82 */ /* 0x000ff00000000800 */
[----:B------:R-:W0:Y:S01]  /*0010*/  LDC.64 R2, c[0x0][0x3a0] ;  /* 0x0000e800ff027b82 */ /* 0x000e220000000a00 */
[----:B------:R-:W0:Y:S02]  /*0020*/  LDCU.64 UR8, c[0x0][0x358] ;  /* 0x00006b00ff0877ac */ /* 0x000e240008000a00 */
[----:B0-----:R-:W2:Y:S05]  /*0030*/  LDG.E R2, desc[UR8][R2.64] ;  /* 0x0000000802027981 */ /* 0x001eaa000c1e1900 */
[----:B------:R-:W2:Y:S01]  /*0040*/  S2UR UR5, SR_CTAID.X ;  /* 0x00000000000579c3 */ /* 0x000ea20000002500 */
[----:B------:R-:W0:Y:S01]  /*0050*/  LDCU UR10, c[0x0][0x360] ;  /* 0x00006c00ff0a77ac */ /* 0x000e220008000800 */
[----:B--2---:R-:W-:-:S13]  /*0060*/  ISETP.LE.AND P0, PT, R2, UR5, PT ;  /* 0x0000000502007c0c */ /* 0x004fda000bf03270 */
[----:B0-----:R-:W-:Y:S05]  /*0070*/  @P0 EXIT ;  /* 0x000000000000094d */ /* 0x001fea0003800000 */
[----:B------:R-:W-:-:S07]  /*0080*/  IMAD.MOV.U32 R0, RZ, RZ, R2 ;  /* 0x000000ffff007224 */ /* 0x000fce00078e0002 */
.L_x_14:
[----:B0-----:R-:W0:Y:S02]  /*0090*/  LDC.64 R2, c[0x0][0x398] ;  /* 0x0000e600ff027b82 */ /* 0x001e240000000a00 */
[----:B0-2---:R-:W2:Y:S02]  /*00a0*/  LDG.E R2, desc[UR8][R2.64] ;  /* 0x0000000802027981 */ /* 0x005ea4000c1e1900 */
[----:B--2---:R-:W-:-:S13]  /*00b0*/  ISETP.GE.AND P0, PT, R2, 0x1, PT ;  /* 0x000000010200780c */ /* 0x004fda0003f06270 */
[----:B------:R-:W-:Y:S05]  /*00c0*/  @!P0 BRA `(.L_x_0) ;  /* 0x0000000400888947 */ /* 0x000fea0003800000 */
[----:B------:R-:W-:Y:S01]  /*00d0*/  IMAD R0, R2, UR5, RZ ;  /* 0x0000000502007c24 */ /* 0x000fe2000f8e02ff */
[----:B------:R-:W-:-:S06]  /*00e0*/  UMOV UR4, URZ ;  /* 0x000000ff00047c82 */ /* 0x000fcc0008000000 */
.L_x_13:
[----:B------:R-:W0:Y:S01]  /*00f0*/  S2R R3, SR_TID.X ;  /* 0x0000000000037919 */ /* 0x000e220000002100 */
[----:B------:R-:W1:Y:S01]  /*0100*/  S2UR UR7, SR_CgaCtaId ;  /* 0x00000000000779c3 */ /* 0x000e620000008800 */
[----:B------:R-:W-:Y:S01]  /*0110*/  UMOV UR6, 0x400 ;  /* 0x0000040000067882 */ /* 0x000fe20000000000 */
[----:B------:R-:W-:Y:S01]  /*0120*/  BSSY.RECONVERGENT B0, `(.L_x_1) ;  /* 0x000002c000007945 */ /* 0x000fe20003800200 */
[----:B-1----:R-:W-:Y:S01]  /*0130*/  ULEA UR6, UR7, UR6, 0x18 ;  /* 0x0000000607067291 */ /* 0x002fe2000f8ec0ff */
[----:B0-----:R-:W-:-:S08]  /*0140*/  ISETP.GE.AND P0, PT, R3, R2, PT ;  /* 0x000000020300720c */ /* 0x001fd00003f06270 */
[----:B------:R-:W-:Y:S05]  /*0150*/  STS [UR6], RZ ;  /* 0x000000ffff007988 */ /* 0x000fea0008000806 */
[----:B--2---:R-:W-:Y:S05]  /*0160*/  @P0 BRA `(.L_x_2) ;  /* 0x00000000009c0947 */ /* 0x004fea0003800000 */
.L_x_6:
[----:B------:R-:W0:Y:S01]  /*0170*/  LDC.64 R4, c[0x0][0x3a8] ;  /* 0x0000ea00ff047b82 */ /* 0x000e220000000a00 */
[----:B------:R-:W-:-:S04]  /*0180*/  IMAD.IADD R13, R0, 0x1, R3 ;  /* 0x00000001000d7824 */ /* 0x000fc800078e0203 */
[----:B0-----:R-:W-:-:S05]  /*0190*/  IMAD.WIDE.U32 R6, R13, 0x4, R4 ;  /* 0x000000040d067825 */ /* 0x001fca00078e0004 */
[----:B------:R-:W2:Y:S01]  /*01a0*/  LDG.E R2, desc[UR8][R6.64] ;  /* 0x0000000806027981 */ /* 0x000ea2000c1e1900 */
[----:B------:R-:W-:Y:S01]  /*01b0*/  BSSY.RECONVERGENT B1, `(.L_x_3) ;  /* 0x000001d000017945 */ /* 0x000fe20003800200 */
[----:B--2---:R-:W-:-:S13]  /*01c0*/  ISETP.NE.AND P0, PT, R2, RZ, PT ;  /* 0x000000ff0200720c */ /* 0x004fda0003f05270 */
[----:B------:R-:W-:Y:S05]  /*01d0*/  @P0 BRA `(.L_x_4) ;  /* 0x0000000000680947 */ /* 0x000fea0003800000 */
[----:B------:R-:W0:Y:S01]  /*01e0*/  LDC.64 R4, c[0x0][0x380] ;  /* 0x0000e000ff047b82 */ /* 0x000e220000000a00 */
[----:B------:R-:W-:-:S05]  /*01f0*/  HFMA2 R11, -RZ, RZ, 0, 5.9604644775390625e-08 ;  /* 0x00000001ff0b7431 */ /* 0x000fca00000001ff */
[----:B------:R1:W-:Y:S01]  /*0200*/  STG.E desc[UR8][R6.64], R11 ;  /* 0x0000000b06007986 */ /* 0x0003e2000c101908 */
[----:B0-----:R-:W-:-:S05]  /*0210*/  IMAD.WIDE.U32 R4, R3, 0x4, R4 ;  /* 0x0000000403047825 */ /* 0x001fca00078e0004 */
[----:B------:R-:W2:Y:S04]  /*0220*/  LDG.E R2, desc[UR8][R4.64] ;  /* 0x0000000804027981 */ /* 0x000ea8000c1e1900 */
[----:B------:R-:W2:Y:S02]  /*0230*/  LDG.E R9, desc[UR8][R4.64+0x4] ;  /* 0x0000040804097981 */ /* 0x000ea4000c1e1900 */
[----:B--2---:R-:W-:-:S13]  /*0240*/  ISETP.GE.AND P0, PT, R2, R9, PT ;  /* 0x000000090200720c */ /* 0x004fda0003f06270 */
[----:B-1----:R-:W-:Y:S05]  /*0250*/  @P0 BRA `(.L_x_4) ;  /* 0x0000000000480947 */ /* 0x002fea0003800000 */
[----:B------:R-:W0:Y:S02]  /*0260*/  LDC.64 R6, c[0x0][0x3b0] ;  /* 0x0000ec00ff067b82 */ /* 0x000e240000000a00 */
[----:B0-----:R-:W-:-:S07]  /*0270*/  IMAD.WIDE.U32 R6, R13, 0x4, R6 ;  /* 0x000000040d067825 */ /* 0x001fce00078e0006 */
.L_x_5:
[----:B------:R-:W0:Y:S01]  /*0280*/  LDC.64 R10, c[0x0][0x388] ;  /* 0x0000e200ff0a7b82 */ /* 0x000e220000000a00 */
[----:B------:R-:W2:Y:S07]  /*0290*/  LDG.E R14, desc[UR8][R6.64] ;  /* 0x00000008060e7981 */ /* 0x000eae000c1e1900 */
[----:B------:R-:W1:Y:S08]  /*02a0*/  LDC.64 R8, c[0x0][0x390] ;  /* 0x0000e400ff087b82 */ /* 0x000e700000000a00 */
[----:B------:R-:W3:Y:S01]  /*02b0*/  LDC.64 R12, c[0x0][0x3b8] ;  /* 0x0000ee00ff0c7b82 */ /* 0x000ee20000000a00 */
[----:B0-----:R-:W-:-:S06]  /*02c0*/  IMAD.WIDE R10, R2, 0x4, R10 ;  /* 0x00000004020a7825 */ /* 0x001fcc00078e020a */
[----:B------:R-:W4:Y:S01]  /*02d0*/  LDG.E R11, desc[UR8][R10.64] ;  /* 0x000000080a0b7981 */ /* 0x000f22000c1e1900 */
[----:B-1----:R-:W-:-:S06]  /*02e0*/  IMAD.WIDE R8, R2, 0x4, R8 ;  /* 0x0000000402087825 */ /* 0x002fcc00078e0208 */
[----:B------:R-:W2:Y:S01]  /*02f0*/  LDG.E R9, desc[UR8][R8.64] ;  /* 0x0000000808097981 */ /* 0x000ea2000c1e1900 */
[----:B----4-:R-:W-:-:S04]  /*0300*/  IMAD.IADD R15, R0, 0x1, R11 ;  /* 0x00000001000f7824 */ /* 0x010fc800078e020b */
[----:B---3--:R-:W-:Y:S01]  /*0310*/  IMAD.WIDE R12, R15, 0x4, R12 ;  /* 0x000000040f0c7825 */ /* 0x008fe200078e020c */
[----:B--2---:R-:W-:-:S05]  /*0320*/  IADD3 R17, PT, PT, R14, R9, RZ ;  /* 0x000000090e117210 */ /* 0x004fca0007ffe0ff */
[----:B------:R0:W-:Y:S04]  /*0330*/  REDG.E.MIN.S32.STRONG.GPU desc[UR8][R12.64], R17 ;  /* 0x000000110c00798e */ /* 0x0001e8000c92e308 */
[----:B------:R-:W2:Y:S01]  /*0340*/  LDG.E R15, desc[UR8][R4.64+0x4] ;  /* 0x00000408040f7981 */ /* 0x000ea2000c1e1900 */
[----:B------:R-:W-:-:S05]  /*0350*/  VIADD R2, R2, 0x1 ;  /* 0x0000000102027836 */ /* 0x000fca0000000000 */
[----:B--2---:R-:W-:-:S13]  /*0360*/  ISETP.GE.AND P0, PT, R2, R15, PT ;  /* 0x0000000f0200720c */ /* 0x004fda0003f06270 */
[----:B0-----:R-:W-:Y:S05]  /*0370*/  @!P0 BRA `(.L_x_5) ;  /* 0xfffffffc00c08947 */ /* 0x001fea000383ffff */
.L_x_4:
[----:B------:R-:W-:Y:S05]  /*0380*/  BSYNC.RECONVERGENT B1 ;  /* 0x0000000000017941 */ /* 0x000fea0003800200 */
.L_x_3:
[----:B------:R-:W0:Y:S02]  /*0390*/  LDC.64 R4, c[0x0][0x398] ;  /* 0x0000e600ff047b82 */ /* 0x000e240000000a00 */
[----:B0-----:R-:W2:Y:S01]  /*03a0*/  LDG.E R4, desc[UR8][R4.64] ;  /* 0x0000000804047981 */ /* 0x001ea2000c1e1900 */
[----:B------:R-:W-:-:S04]  /*03b0*/  IADD3 R3, PT, PT, R3, UR10, RZ ;  /* 0x0000000a03037c10 */ /* 0x000fc8000fffe0ff */
[----:B--2---:R-:W-:-:S13]  /*03c0*/  ISETP.GE.AND P0, PT, R3, R4, PT ;  /* 0x000000040300720c */ /* 0x004fda0003f06270 */
[----:B------:R-:W-:Y:S05]  /*03d0*/  @!P0 BRA `(.L_x_6) ;  /* 0xfffffffc00648947 */ /* 0x000fea000383ffff */
.L_x_2:
[----:B------:R-:W-:Y:S05]  /*03e0*/  BSYNC.RECONVERGENT B0 ;  /* 0x0000000000007941 */ /* 0x000fea0003800200 */
.L_x_1:
[----:B------:R-:W0:Y:S08]  /*03f0*/  LDC.64 R2, c[0x0][0x398] ;  /* 0x0000e600ff027b82 */ /* 0x000e300000000a00 */
[----:B------:R-:W-:Y:S06]  /*0400*/  BAR.SYNC.DEFER_BLOCKING 0x0 ;  /* 0x0000000000007b1d */ /* 0x000fec0000010000 */
[----:B0-----:R-:W2:Y:S01]  /*0410*/  LDG.E R8, desc[UR8][R2.64] ;  /* 0x0000000802087981 */ /* 0x001ea2000c1e1900 */
[----:B------:R-:W-:Y:S01]  /*0420*/  BSSY.RECONVERGENT B0, `(.L_x_7) ;  /* 0x000001e000007945 */ /* 0x000fe20003800200 */
[----:B------:R-:W2:Y:S02]  /*0430*/  S2R R15, SR_TID.X ;  /* 0x00000000000f7919 */ /* 0x000ea40000002100 */
[----:B--2---:R-:W-:-:S13]  /*0440*/  ISETP.GE.AND P0, PT, R15, R8, PT ;  /* 0x000000080f00720c */ /* 0x004fda0003f06270 */
[----:B------:R-:W-:Y:S05]  /*0450*/  @P0 BRA `(.L_x_8) ;  /* 0x0000000000680947 */ /* 0x000fea0003800000 */
[----:B------:R-:W0:Y:S01]  /*0460*/  LDC.64 R2, c[0x0][0x3a8] ;  /* 0x0000ea00ff027b82 */ /* 0x000e220000000a00 */
[----:B------:R-:W-:-:S07]  /*0470*/  IMAD.MOV.U32 R12, RZ, RZ, R8 ;  /* 0x000000ffff0c7224 */ /* 0x000fce00078e0008 */
[----:B------:R-:W1:Y:S08]  /*0480*/  LDC.64 R4, c[0x0][0x3b0] ;  /* 0x0000ec00ff047b82 */ /* 0x000e700000000a00 */
[----:B------:R-:W2:Y:S02]  /*0490*/  LDC.64 R6, c[0x0][0x3b8] ;  /* 0x0000ee00ff067b82 */ /* 0x000ea40000000a00 */
.L_x_11:
[----:B------:R-:W-:-:S05]  /*04a0*/  IADD3 R17, PT, PT, R0, R15, RZ ;  /* 0x0000000f00117210 */ /* 0x000fca0007ffe0ff */
[----:B--2---:R-:W-:-:S04]  /*04b0*/  IMAD.WIDE.U32 R8, R17, 0x4, R6 ;  /* 0x0000000411087825 */ /* 0x004fc800078e0006 */
[----:B-1----:R-:W-:Y:S01]  /*04c0*/  IMAD.WIDE.U32 R10, R17, 0x4, R4 ;  /* 0x00000004110a7825 */ /* 0x002fe200078e0004 */
[----:B------:R-:W2:Y:S04]  /*04d0*/  LDG.E R14, desc[UR8][R8.64] ;  /* 0x00000008080e7981 */ /* 0x000ea8000c1e1900 */
[----:B------:R-:W2:Y:S01]  /*04e0*/  LDG.E R13, desc[UR8][R10.64] ;  /* 0x000000080a0d7981 */ /* 0x000ea2000c1e1900 */
[----:B------:R-:W-:Y:S01]  /*04f0*/  BSSY.RECONVERGENT B1, `(.L_x_9) ;  /* 0x000000e000017945 */ /* 0x000fe20003800200 */
[----:B------:R-:W-:Y:S01]  /*0500*/  VIADD R15, R15, UR10 ;  /* 0x0000000a0f0f7c36 */ /* 0x000fe20008000000 */
[----:B--2---:R-:W-:-:S13]  /*0510*/  ISETP.GE.AND P0, PT, R14, R13, PT ;  /* 0x0000000d0e00720c */ /* 0x004fda0003f06270 */
[----:B------:R-:W-:Y:S05]  /*0520*/  @P0 BRA `(.L_x_10) ;  /* 0x0000000000280947 */ /* 0x000fea0003800000 */
[----:B------:R-:W1:Y:S01]  /*0530*/  LDC.64 R12, c[0x0][0x398] ;  /* 0x0000e600ff0c7b82 */ /* 0x000e620000000a00 */
[----:B0-----:R-:W-:Y:S01]  /*0540*/  IMAD.WIDE.U32 R8, R17, 0x4, R2 ;  /* 0x0000000411087825 */ /* 0x001fe200078e0002 */
[----:B------:R2:W-:Y:S04]  /*0550*/  STG.E desc[UR8][R10.64], R14 ;  /* 0x0000000e0a007986 */ /* 0x0005e8000c101908 */
[----:B------:R2:W-:Y:S04]  /*0560*/  STG.E desc[UR8][R8.64], RZ ;  /* 0x000000ff08007986 */ /* 0x0005e8000c101908 */
[----:B-1----:R2:W5:Y:S01]  /*0570*/  LDG.E R12, desc[UR8][R12.64] ;  /* 0x000000080c0c7981 */ /* 0x002562000c1e1900 */
[----:B------:R-:W0:Y:S01]  /*0580*/  S2UR UR7, SR_CgaCtaId ;  /* 0x00000000000779c3 */ /* 0x000e220000008800 */
[----:B------:R-:W-:Y:S01]  /*0590*/  UMOV UR6, 0x400 ;  /* 0x0000040000067882 */ /* 0x000fe20000000000 */
[----:B------:R-:W-:Y:S01]  /*05a0*/  HFMA2 R16, -RZ, RZ, 0, 5.9604644775390625e-08 ;  /* 0x00000001ff107431 */ /* 0x000fe200000001ff */
[----:B0-----:R-:W-:-:S09]  /*05b0*/  ULEA UR6, UR7, UR6, 0x18 ;  /* 0x0000000607067291 */ /* 0x001fd2000f8ec0ff */
[----:B------:R2:W-:Y:S03]  /*05c0*/  STS [UR6], R16 ;  /* 0x00000010ff007988 */ /* 0x0005e60008000806 */
.L_x_10:
[----:B------:R-:W-:Y:S05]  /*05d0*/  BSYNC.RECONVERGENT B1 ;  /* 0x0000000000017941 */ /* 0x000fea0003800200 */
.L_x_9:
[----:B-----5:R-:W-:-:S13]  /*05e0*/  ISETP.GE.AND P0, PT, R15, R12, PT ;  /* 0x0000000c0f00720c */ /* 0x020fda0003f06270 */
[----:B------:R-:W-:Y:S05]  /*05f0*/  @!P0 BRA `(.L_x_11) ;  /* 0xfffffffc00a88947 */ /* 0x000fea000383ffff */
.L_x_8:
[----:B------:R-:W-:Y:S05]  /*0600*/  BSYNC.RECONVERGENT B0 ;  /* 0x0000000000007941 */ /* 0x000fea0003800200 */
.L_x_7:
[----:B------:R-:W1:Y:S08]  /*0610*/  S2UR UR7, SR_CgaCtaId ;  /* 0x00000000000779c3 */ /* 0x000e700000008800 */
[----:B------:R-:W-:Y:S06]  /*0620*/  BAR.SYNC.DEFER_BLOCKING 0x0 ;  /* 0x0000000000007b1d */ /* 0x000fec0000010000 */
[----:B------:R-:W-:-:S02]  /*0630*/  UMOV UR6, 0x400 ;  /* 0x0000040000067882 */ /* 0x000fc40000000000 */
[----:B-1----:R-:W-:-:S09]  /*0640*/  ULEA UR6, UR7, UR6, 0x18 ;  /* 0x0000000607067291 */ /* 0x002fd2000f8ec0ff */
[----:B0-----:R-:W0:Y:S02]  /*0650*/  LDS R2, [UR6] ;  /* 0x00000006ff027984 */ /* 0x001e240008000800 */
[----:B0-----:R-:W-:-:S13]  /*0660*/  ISETP.NE.AND P0, PT, R2, RZ, PT ;  /* 0x000000ff0200720c */ /* 0x001fda0003f05270 */
[----:B------:R-:W-:Y:S05]  /*0670*/  @!P0 BRA `(.L_x_12) ;  /* 0x0000000000148947 */ /* 0x000fea0003800000 */
[----:B------:R-:W0:Y:S02]  /*0680*/  LDC.64 R2, c[0x0][0x398] ;  /* 0x0000e600ff027b82 */ /* 0x000e240000000a00 */
[----:B0-----:R-:W3:Y:S01]  /*0690*/  LDG.E R2, desc[UR8][R2.64] ;  /* 0x0000000802027981 */ /* 0x001ee2000c1e1900 */
[----:B------:R-:W-:-:S06]  /*06a0*/  UIADD3 UR4, UPT, UPT, UR4, 0x1, URZ ;  /* 0x0000000104047890 */ /* 0x000fcc000fffe0ff */
[----:B---3--:R-:W-:-:S13]  /*06b0*/  ISETP.LE.AND P0, PT, R2, UR4, PT ;  /* 0x0000000402007c0c */ /* 0x008fda000bf03270 */
[----:B------:R-:W-:Y:S05]  /*06c0*/  @!P0 BRA `(.L_x_13) ;  /* 0xfffffff800888947 */ /* 0x000fea000383ffff */
.L_x_12:
[----:B------:R-:W0:Y:S02]  /*06d0*/  LDC.64 R2, c[0x0][0x3a0] ;  /* 0x0000e800ff027b82 */ /* 0x000e240000000a00 */
[----:B0-----:R0:W5:Y:S02]  /*06e0*/  LDG.E R0, desc[UR8][R2.64] ;  /* 0x0000000802007981 */ /* 0x001164000c1e1900 */
.L_x_0:
[----:B------:R-:W1:Y:S02]  /*06f0*/  LDCU UR4, c[0x0][0x370] ;  /* 0x00006e00ff0477ac */ /* 0x000e640008000800 */
[----:B-1----:R-:W-:-:S06]  /*0700*/  UIADD3 UR5, UPT, UPT, UR4, UR5, URZ ;  /* 0x0000000504057290 */ /* 0x002fcc000fffe0ff */
[----:B-----5:R-:W-:-:S13]  /*0710*/  ISETP.LE.AND P0, PT, R0, UR5, PT ;  /* 0x0000000500007c0c */ /* 0x020fda000bf03270 */
[----:B------:R-:W-:Y:S05]  /*0720*/  @!P0 BRA `(.L_x_14) ;  /* 0xfffffff800588947 */ /* 0x000fea000383ffff */
[----:B------:R-:W-:Y:S05]  /*0730*/  EXIT ;  /* 0x000000000000794d */ /* 0x000fea0003800000 */
.L_x_15:
[----:B------:R-:W-:-:S00]  /*0740*/  BRA `(.L_x_15) ;  /* 0xfffffffc00fc7947 */ /* 0x000fc0000383ffff */
[----:B------:R-:W-:-:S00]  /*0750*/  NOP ;  /* 0x0000000000007918 */ /* 0x000fc00000000000 */
        /* <DEDUP_REMOVED lines=10> */
.L_x_16:


//--------------------- .nv.shared._Z8dijkstraPiS_S_S_S_S_S_S_ --------------------------
	.section	.nv.shared._Z8dijkstraPiS_S_S_S_S_S_S_,"aw",@nobits
	.sectionflags	@""
	.align	4
.nv.shared._Z8dijkstraPiS_S_S_S_S_S_S_:
	.zero		1028


//--------------------- .nv.shared.reserved.0     --------------------------
	.section	.nv.shared.reserved.0,"aw",@nobits
	.weak		__nv_reservedSMEM_offset_0_alias
	.size		__nv_reservedSMEM_offset_0_alias, 0, 64
	.other		__nv_reservedSMEM_offset_0_alias,@"STO_CUDA_RESERVED_SHARED STV_DEFAULT"
__nv_reservedSMEM_offset_0_alias:
	.zero		0
	.zero		64


//--------------------- .nv.constant0._Z8dijkstraPiS_S_S_S_S_S_S_ --------------------------
	.section	.nv.constant0._Z8dijkstraPiS_S_S_S_S_S_S_,"a",@progbits
	.sectionflags	@""
	.align	4
.nv.constant0._Z8dijkstraPiS_S_S_S_S_S_S_:
	.zero		960


//--------------------- SYMBOLS --------------------------

	.type		.nv.reservedSmem.offset0,@object
	.size		.nv.reservedSmem.offset0,0x4
	.type		.nv.reservedSmem.cap,@object
	.size		.nv.reservedSmem.cap,0x4
